//
// Generated by NVIDIA NVVM Compiler
//
// Compiler Build ID: CL-36424714
// Cuda compilation tools, release 13.0, V13.0.88
// Based on NVVM 20.0.0
//

.version 9.0
.target sm_100
.address_size 64

	// .globl	soft_thresh_real

.visible .entry soft_thresh_real(
	.param .u64 .ptr .align 1 soft_thresh_real_param_0,
	.param .f32 soft_thresh_real_param_1,
	.param .u64 soft_thresh_real_param_2
)
{
	.reg .pred 	%p<5>;
	.reg .b32 	%r<6>;
	.reg .b32 	%f<8>;
	.reg .b64 	%rd<7>;

	ld.param.u64 	%rd3, [soft_thresh_real_param_0];
	ld.param.f32 	%f3, [soft_thresh_real_param_1];
	ld.param.u64 	%rd4, [soft_thresh_real_param_2];
	mov.u32 	%r1, %tid.x;
	mov.u32 	%r2, %ctaid.x;
	mov.u32 	%r3, %ntid.x;
	mad.lo.s32 	%r4, %r2, %r3, %r1;
	cvt.u64.u32 	%rd1, %r4;
	setp.le.u64 	%p1, %rd4, %rd1;
	@%p1 bra 	$L__BB0_4;
	cvta.to.global.u64 	%rd5, %rd3;
	shl.b64 	%rd6, %rd1, 2;
	add.s64 	%rd2, %rd5, %rd6;
	ld.global.f32 	%f1, [%rd2];
	setp.gt.f32 	%p2, %f1, 0f00000000;
	neg.f32 	%f4, %f1;
	selp.f32 	%f5, %f1, %f4, %p2;
	sub.f32 	%f2, %f5, %f3;
	setp.geu.f32 	%p3, %f2, 0f00000000;
	@%p3 bra 	$L__BB0_3;
	mov.b32 	%r5, 0;
	st.global.u32 	[%rd2], %r5;
	bra.uni 	$L__BB0_4;
$L__BB0_3:
	setp.gt.f32 	%p4, %f1, 0f00000000;
	neg.f32 	%f6, %f2;
	selp.f32 	%f7, %f2, %f6, %p4;
	st.global.f32 	[%rd2], %f7;
$L__BB0_4:
	ret;

}


// ===== COMPILED SASS (sm_100) =====

	.target	sm_100

	.elftype	@"ET_EXEC"


//--------------------- .note.nv.tkinfo           --------------------------
	.section	.note.nv.tkinfo,"",@"SHT_NOTE"
	.sectionflags	@"SHF_NOTE_NV_TKINFO"
	.tkinfo
        /*0018*/ 	.word	0x00000002
        /*0030*/ 	.string	""
        /*0030*/ 	.string	"ptxas"
        /*0030*/ 	.string	"Cuda compilation tools, release 13.0, V13.0.88"
        /*0030*/ 	.string	"Build cuda_13.0.r13.0/compiler.36424714_0"
        /*0030*/ 	.string	"-arch sm_100 -m 64 "



//--------------------- .note.nv.cuinfo           --------------------------
	.section	.note.nv.cuinfo,"",@"SHT_NOTE"
	.sectionflags	@"SHF_NOTE_NV_CUINFO"
        /*0018*/ 	.short	0x0002
        /*001a*/ 	.short	0x0064
        /*001c*/ 	.short	0x0082
	.zero		2


//--------------------- .nv.info                  --------------------------
	.section	.nv.info,"",@"SHT_CUDA_INFO"
	.align	4


	//----- nvinfo : EIATTR_REGCOUNT
	.align		4
        /*0000*/ 	.byte	0x04, 0x2f
        /*0002*/ 	.short	(.L_1 - .L_0)
	.align		4
.L_0:
        /*0004*/ 	.word	index@(soft_thresh_real)
        /*0008*/ 	.word	0x00000008


	//----- nvinfo : EIATTR_FRAME_SIZE
	.align		4
.L_1:
        /*000c*/ 	.byte	0x04, 0x11
        /*000e*/ 	.short	(.L_3 - .L_2)
	.align		4
.L_2:
        /*0010*/ 	.word	index@(soft_thresh_real)
        /*0014*/ 	.word	0x00000000


	//----- nvinfo : EIATTR_MIN_STACK_SIZE
	.align		4
.L_3:
        /*0018*/ 	.byte	0x04, 0x12
        /*001a*/ 	.short	(.L_5 - .L_4)
	.align		4
.L_4:
        /*001c*/ 	.word	index@(soft_thresh_real)
        /*0020*/ 	.word	0x00000000
.L_5:


//--------------------- .nv.compat                --------------------------
	.section	.nv.compat,"",@"SHT_CUDA_COMPAT_INFO"
	.align	4
        /*0000*/ 	.byte	0x02, 0x09, 0x00, 0x00, 0x02, 0x02, 0x01, 0x00, 0x02, 0x05, 0x05, 0x00, 0x03, 0x07, 0x01, 0x01
        /*0010*/ 	.byte	0x02, 0x03, 0x00, 0x00, 0x02, 0x06, 0x01, 0x00, 0x04, 0x0b, 0x08, 0x00, 0x09, 0x00, 0x00, 0x00
        /*0020*/ 	.byte	0x00, 0x00, 0x00, 0x00


//--------------------- .nv.info.soft_thresh_real --------------------------
	.section	.nv.info.soft_thresh_real,"",@"SHT_CUDA_INFO"
	.sectionflags	@""
	.align	4


	//----- nvinfo : EIATTR_CUDA_API_VERSION
	.align		4
        /*0000*/ 	.byte	0x04, 0x37
        /*0002*/ 	.short	(.L_7 - .L_6)
.L_6:
        /*0004*/ 	.word	0x00000082


	//----- nvinfo : EIATTR_KPARAM_INFO
	.align		4
.L_7:
        /*0008*/ 	.byte	0x04, 0x17
        /*000a*/ 	.short	(.L_9 - .L_8)
.L_8:
        /*000c*/ 	.word	0x00000000
        /*0010*/ 	.short	0x0002
        /*0012*/ 	.short	0x0010
        /*0014*/ 	.byte	0x00, 0xf0, 0x21, 0x00


	//----- nvinfo : EIATTR_KPARAM_INFO
	.align		4
.L_9:
        /*0018*/ 	.byte	0x04, 0x17
        /*001a*/ 	.short	(.L_11 - .L_10)
.L_10:
        /*001c*/ 	.word	0x00000000
        /*0020*/ 	.short	0x0001
        /*0022*/ 	.short	0x0008
        /*0024*/ 	.byte	0x00, 0xf0, 0x11, 0x00


	//----- nvinfo : EIATTR_KPARAM_INFO
	.align		4
.L_11:
        /*0028*/ 	.byte	0x04, 0x17
        /*002a*/ 	.short	(.L_13 - .L_12)
.L_12:
        /*002c*/ 	.word	0x00000000
        /*0030*/ 	.short	0x0000
        /*0032*/ 	.short	0x0000
        /*0034*/ 	.byte	0x00, 0xf5, 0x21, 0x00


	//----- nvinfo : EIATTR_SPARSE_MMA_MASK
	.align		4
.L_13:
        /*0038*/ 	.byte	0x03, 0x50
        /*003a*/ 	.short	0x0000


	//----- nvinfo : EIATTR_MAXREG_COUNT
	.align		4
        /*003c*/ 	.byte	0x03, 0x1b
        /*003e*/ 	.short	0x00ff


	//----- nvinfo : EIATTR_MERCURY_ISA_VERSION
	.align		4
        /*0040*/ 	.byte	0x03, 0x5f
        /*0042*/ 	.short	0x0101


	//----- nvinfo : EIATTR_VRC_CTA_INIT_COUNT
	.align		4
        /*0044*/ 	.byte	0x02, 0x4a
	.zero		1
	.zero		1


	//----- nvinfo : EIATTR_EXIT_INSTR_OFFSETS
	.align		4
        /*0048*/ 	.byte	0x04, 0x1c
        /*004a*/ 	.short	(.L_15 - .L_14)


	//   ....[0]....
.L_14:
        /*004c*/ 	.word	0x00000080


	//   ....[1]....
        /*0050*/ 	.word	0x00000140


	//   ....[2]....
        /*0054*/ 	.word	0x00000170


	//----- nvinfo : EIATTR_CBANK_PARAM_SIZE
	.align		4
.L_15:
        /*0058*/ 	.byte	0x03, 0x19
        /*005a*/ 	.short	0x0018


	//----- nvinfo : EIATTR_PARAM_CBANK
	.align		4
        /*005c*/ 	.byte	0x04, 0x0a
        /*005e*/ 	.short	(.L_17 - .L_16)
	.align		4
.L_16:
        /*0060*/ 	.word	index@(.nv.constant0.soft_thresh_real)
        /*0064*/ 	.short	0x0380
        /*0066*/ 	.short	0x0018


	//----- nvinfo : EIATTR_SW_WAR
	.align		4
.L_17:
        /*0068*/ 	.byte	0x04, 0x36
        /*006a*/ 	.short	(.L_19 - .L_18)
.L_18:
        /*006c*/ 	.word	0x00000008
.L_19:


//--------------------- .nv.callgraph             --------------------------
	.section	.nv.callgraph,"",@"SHT_CUDA_CALLGRAPH"
	.align	4
	.sectionentsize	8
	.align		4
        /*0000*/ 	.word	0x00000000
	.align		4
        /*0004*/ 	.word	0xffffffff
	.align		4
        /*0008*/ 	.word	0x00000000
	.align		4
        /*000c*/ 	.word	0xfffffffe
	.align		4
        /*0010*/ 	.word	0x00000000
	.align		4
        /*0014*/ 	.word	0xfffffffd
	.align		4
        /*0018*/ 	.word	0x00000000
	.align		4
        /*001c*/ 	.word	0xfffffffc


//--------------------- .text.soft_thresh_real    --------------------------
	.section	.text.soft_thresh_real,"ax",@progbits
	.align	128
        .global         soft_thresh_real
        .type           soft_thresh_real,@function
        .size           soft_thresh_real,(.L_x_1 - soft_thresh_real)
        .other          soft_thresh_real,@"STO_CUDA_ENTRY STV_DEFAULT"
soft_thresh_real:
.text.soft_thresh_real:
[----:B------:R-:W-:Y:S01]  /*0000*/  LDC R1, c[0x0][0x37c] ;  /* 0x0000df00ff017b82 */ /* 0x000fe20000000800 */
[----:B------:R-:W0:Y:S07]  /*0010*/  S2R R0, SR_TID.X ;  /* 0x0000000000007919 */ /* 0x000e2e0000002100 */
[----:B------:R-:W0:Y:S01]  /*0020*/  S2UR UR4, SR_CTAID.X ;  /* 0x00000000000479c3 */ /* 0x000e220000002500 */
[----:B------:R-:W1:Y:S07]  /*0030*/  LDCU.64 UR6, c[0x0][0x390] ;  /* 0x00007200ff0677ac */ /* 0x000e6e0008000a00 */
[----:B------:R-:W0:Y:S02]  /*0040*/  LDC R3, c[0x0][0x360] ;  /* 0x0000d800ff037b82 */ /* 0x000e240000000800 */
[----:B0-----:R-:W-:-:S05]  /*0050*/  IMAD R0, R3, UR4, R0 ;  /* 0x0000000403007c24 */ /* 0x001fca000f8e0200 */
[----:B-1----:R-:W-:-:S04]  /*0060*/  ISETP.GE.U32.AND P0, PT, R0, UR6, PT ;  /* 0x0000000600007c0c */ /* 0x002fc8000bf06070 */
[----:B------:R-:W-:-:S13]  /*0070*/  ISETP.GE.U32.AND.EX P0, PT, RZ, UR7, PT, P0 ;  /* 0x00000007ff007c0c */ /* 0x000fda000bf06100 */
[----:B------:R-:W-:Y:S05]  /*0080*/  @P0 EXIT ;  /* 0x000000000000094d */ /* 0x000fea0003800000 */
[----:B------:R-:W0:Y:S01]  /*0090*/  LDCU.64 UR6, c[0x0][0x380] ;  /* 0x00007000ff0677ac */ /* 0x000e220008000a00 */
[----:B------:R-:W1:Y:S01]  /*00a0*/  LDCU.64 UR4, c[0x0][0x358] ;  /* 0x00006b00ff0477ac */ /* 0x000e620008000a00 */
[C---:B0-----:R-:W-:Y:S01]  /*00b0*/  LEA R2, P0, R0.reuse, UR6, 0x2 ;  /* 0x0000000600027c11 */ /* 0x041fe2000f8010ff */
[----:B------:R-:W0:Y:S03]  /*00c0*/  LDCU UR6, c[0x0][0x388] ;  /* 0x00007100ff0677ac */ /* 0x000e260008000800 */
[----:B------:R-:W-:-:S05]  /*00d0*/  LEA.HI.X R3, R0, UR7, RZ, 0x2, P0 ;  /* 0x0000000700037c11 */ /* 0x000fca00080f14ff */
[----:B-1----:R-:W2:Y:S02]  /*00e0*/  LDG.E R0, desc[UR4][R2.64] ;  /* 0x0000000402007981 */ /* 0x002ea4000c1e1900 */
[----:B--2---:R-:W-:-:S04]  /*00f0*/  FSETP.GT.AND P0, PT, R0, RZ, PT ;  /* 0x000000ff0000720b */ /* 0x004fc80003f04000 */
[----:B------:R-:W-:-:S04]  /*0100*/  FSEL R0, R0, -R0, P0 ;  /* 0x8000000000007208 */ /* 0x000fc80000000000 */
[C---:B0-----:R-:W-:Y:S01]  /*0110*/  FSETP.GEU.AND P1, PT, R0.reuse, UR6, PT ;  /* 0x0000000600007c0b */ /* 0x041fe2000bf2e000 */
[----:B------:R-:W-:-:S12]  /*0120*/  FADD R0, R0, -UR6 ;  /* 0x8000000600007e21 */ /* 0x000fd80008000000 */
[----:B------:R0:W-:Y:S01]  /*0130*/  @!P1 STG.E desc[UR4][R2.64], RZ ;  /* 0x000000ff02009986 */ /* 0x0001e2000c101904 */
[----:B------:R-:W-:Y:S05]  /*0140*/  @!P1 EXIT ;  /* 0x000000000000994d */ /* 0x000fea0003800000 */
[----:B------:R-:W-:-:S05]  /*0150*/  FSEL R5, R0, -R0, P0 ;  /* 0x8000000000057208 */ /* 0x000fca0000000000 */
[----:B------:R-:W-:Y:S01]  /*0160*/  STG.E desc[UR4][R2.64], R5 ;  /* 0x0000000502007986 */ /* 0x000fe2000c101904 */
[----:B------:R-:W-:Y:S05]  /*0170*/  EXIT ;  /* 0x000000000000794d */ /* 0x000fea0003800000 */
.L_x_0:
[----:B------:R-:W-:-:S00]  /*0180*/  BRA `(.L_x_0) ;  /* 0xfffffffc00fc7947 */ /* 0x000fc0000383ffff */
[----:B------:R-:W-:-:S00]  /*0190*/  NOP ;  /* 0x0000000000007918 */ /* 0x000fc00000000000 */
        /* <DEDUP_REMOVED lines=14> */
.L_x_1:


//--------------------- .nv.shared.reserved.0     --------------------------
	.section	.nv.shared.reserved.0,"aw",@nobits
	.weak		__nv_reservedSMEM_offset_0_alias
	.size		__nv_reservedSMEM_offset_0_alias, 0, 64
	.other		__nv_reservedSMEM_offset_0_alias,@"STO_CUDA_RESERVED_SHARED STV_DEFAULT"
__nv_reservedSMEM_offset_0_alias:
	.zero		0
	.zero		64


//--------------------- .nv.constant0.soft_thresh_real --------------------------
	.section	.nv.constant0.soft_thresh_real,"a",@progbits
	.sectionflags	@""
	.align	4
.nv.constant0.soft_thresh_real:
	.zero		920


//--------------------- SYMBOLS --------------------------

	.type		.nv.reservedSmem.offset0,@object
	.size		.nv.reservedSmem.offset0,0x4
